//
// Generated by NVIDIA NVVM Compiler
//
// Compiler Build ID: CL-36424714
// Cuda compilation tools, release 13.0, V13.0.88
// Based on NVVM 20.0.0
//

.version 9.0
.target sm_100
.address_size 64

	// .globl	_Z14denoise_kernelPfS_

.visible .entry _Z14denoise_kernelPfS_(
	.param .u64 .ptr .align 1 _Z14denoise_kernelPfS__param_0,
	.param .u64 .ptr .align 1 _Z14denoise_kernelPfS__param_1
)
{
	.reg .pred 	%p<8>;
	.reg .b32 	%r<17>;
	.reg .b32 	%f<46>;
	.reg .b64 	%rd<15>;

	ld.param.u64 	%rd4, [_Z14denoise_kernelPfS__param_0];
	ld.param.u64 	%rd3, [_Z14denoise_kernelPfS__param_1];
	cvta.to.global.u64 	%rd1, %rd4;
	mov.u32 	%r4, %ctaid.x;
	mov.u32 	%r5, %ntid.x;
	mov.u32 	%r6, %tid.x;
	mad.lo.s32 	%r1, %r4, %r5, %r6;
	mov.u32 	%r7, %ctaid.y;
	mov.u32 	%r8, %ntid.y;
	mov.u32 	%r9, %tid.y;
	mad.lo.s32 	%r10, %r7, %r8, %r9;
	setp.gt.s32 	%p1, %r1, 511;
	setp.gt.u32 	%p2, %r10, 511;
	or.pred  	%p3, %p1, %p2;
	@%p3 bra 	$L__BB0_8;
	setp.lt.s32 	%p4, %r1, 1;
	mov.f32 	%f44, 0f00000000;
	@%p4 bra 	$L__BB0_3;
	shl.b32 	%r11, %r10, 9;
	add.s32 	%r12, %r11, %r1;
	mul.wide.u32 	%rd5, %r12, 4;
	add.s64 	%rd6, %rd1, %rd5;
	ld.global.f32 	%f11, [%rd6];
	add.s32 	%r13, %r12, -1;
	mul.wide.u32 	%rd7, %r13, 4;
	add.s64 	%rd8, %rd1, %rd7;
	ld.global.f32 	%f12, [%rd8];
	sub.f32 	%f13, %f11, %f12;
	fma.rn.f32 	%f14, %f13, %f13, 0f00000000;
	sqrt.rn.f32 	%f15, %f14;
	fma.rn.f32 	%f16, %f15, 0f3E000000, 0f3F800000;
	sqrt.rn.f32 	%f17, %f16;
	rcp.rn.f32 	%f18, %f17;
	add.f32 	%f44, %f18, 0f00000000;
	setp.gt.u32 	%p5, %r1, 510;
	@%p5 bra 	$L__BB0_4;
$L__BB0_3:
	shl.b32 	%r14, %r10, 9;
	add.s32 	%r15, %r14, %r1;
	mul.wide.s32 	%rd9, %r15, 4;
	add.s64 	%rd10, %rd1, %rd9;
	ld.global.f32 	%f19, [%rd10];
	ld.global.f32 	%f20, [%rd10+4];
	sub.f32 	%f21, %f19, %f20;
	fma.rn.f32 	%f22, %f21, %f21, 0f00000000;
	sqrt.rn.f32 	%f23, %f22;
	fma.rn.f32 	%f24, %f23, 0f3E000000, 0f3F800000;
	sqrt.rn.f32 	%f25, %f24;
	rcp.rn.f32 	%f26, %f25;
	add.f32 	%f44, %f44, %f26;
$L__BB0_4:
	setp.eq.s32 	%p6, %r10, 0;
	shl.b32 	%r16, %r10, 9;
	add.s32 	%r3, %r16, %r1;
	mul.wide.s32 	%rd11, %r3, 4;
	add.s64 	%rd2, %rd1, %rd11;
	ld.global.f32 	%f5, [%rd2];
	@%p6 bra 	$L__BB0_6;
	ld.global.f32 	%f27, [%rd2+-2048];
	sub.f32 	%f28, %f5, %f27;
	fma.rn.f32 	%f29, %f28, %f28, 0f00000000;
	sqrt.rn.f32 	%f30, %f29;
	fma.rn.f32 	%f31, %f30, 0f3E000000, 0f3F800000;
	sqrt.rn.f32 	%f32, %f31;
	rcp.rn.f32 	%f33, %f32;
	add.f32 	%f44, %f44, %f33;
	setp.gt.u32 	%p7, %r10, 510;
	@%p7 bra 	$L__BB0_7;
$L__BB0_6:
	ld.global.f32 	%f34, [%rd2+2048];
	sub.f32 	%f35, %f5, %f34;
	fma.rn.f32 	%f36, %f35, %f35, 0f00000000;
	sqrt.rn.f32 	%f37, %f36;
	fma.rn.f32 	%f38, %f37, 0f3E000000, 0f3F800000;
	sqrt.rn.f32 	%f39, %f38;
	rcp.rn.f32 	%f40, %f39;
	add.f32 	%f44, %f44, %f40;
$L__BB0_7:
	fma.rn.f32 	%f41, %f44, 0f3D4CCCCD, %f5;
	cvta.to.global.u64 	%rd12, %rd3;
	add.s64 	%rd14, %rd12, %rd11;
	st.global.f32 	[%rd14], %f41;
$L__BB0_8:
	ret;

}


// ===== COMPILED SASS (sm_100) =====

	.target	sm_100

	.elftype	@"ET_EXEC"


//--------------------- .note.nv.tkinfo           --------------------------
	.section	.note.nv.tkinfo,"",@"SHT_NOTE"
	.sectionflags	@"SHF_NOTE_NV_TKINFO"
	.tkinfo
        /*0018*/ 	.word	0x00000002
        /*0030*/ 	.string	""
        /*0030*/ 	.string	"ptxas"
        /*0030*/ 	.string	"Cuda compilation tools, release 13.0, V13.0.88"
        /*0030*/ 	.string	"Build cuda_13.0.r13.0/compiler.36424714_0"
        /*0030*/ 	.string	"-arch sm_100 -m 64 "



//--------------------- .note.nv.cuinfo           --------------------------
	.section	.note.nv.cuinfo,"",@"SHT_NOTE"
	.sectionflags	@"SHF_NOTE_NV_CUINFO"
        /*0018*/ 	.short	0x0002
        /*001a*/ 	.short	0x0064
        /*001c*/ 	.short	0x0082
	.zero		2


//--------------------- .nv.info                  --------------------------
	.section	.nv.info,"",@"SHT_CUDA_INFO"
	.align	4


	//----- nvinfo : EIATTR_REGCOUNT
	.align		4
        /*0000*/ 	.byte	0x04, 0x2f
        /*0002*/ 	.short	(.L_1 - .L_0)
	.align		4
.L_0:
        /*0004*/ 	.word	index@(_Z14denoise_kernelPfS_)
        /*0008*/ 	.word	0x00000012


	//----- nvinfo : EIATTR_FRAME_SIZE
	.align		4
.L_1:
        /*000c*/ 	.byte	0x04, 0x11
        /*000e*/ 	.short	(.L_3 - .L_2)
	.align		4
.L_2:
        /*0010*/ 	.word	index@($__internal_1_$__cuda_sm20_sqrt_rn_f32_slowpath)
        /*0014*/ 	.word	0x00000000


	//----- nvinfo : EIATTR_FRAME_SIZE
	.align		4
.L_3:
        /*0018*/ 	.byte	0x04, 0x11
        /*001a*/ 	.short	(.L_5 - .L_4)
	.align		4
.L_4:
        /*001c*/ 	.word	index@($__internal_0_$__cuda_sm20_rcp_rn_f32_slowpath)
        /*0020*/ 	.word	0x00000000


	//----- nvinfo : EIATTR_FRAME_SIZE
	.align		4
.L_5:
        /*0024*/ 	.byte	0x04, 0x11
        /*0026*/ 	.short	(.L_7 - .L_6)
	.align		4
.L_6:
        /*0028*/ 	.word	index@(_Z14denoise_kernelPfS_)
        /*002c*/ 	.word	0x00000000


	//----- nvinfo : EIATTR_MIN_STACK_SIZE
	.align		4
.L_7:
        /*0030*/ 	.byte	0x04, 0x12
        /*0032*/ 	.short	(.L_9 - .L_8)
	.align		4
.L_8:
        /*0034*/ 	.word	index@(_Z14denoise_kernelPfS_)
        /*0038*/ 	.word	0x00000000
.L_9:


//--------------------- .nv.compat                --------------------------
	.section	.nv.compat,"",@"SHT_CUDA_COMPAT_INFO"
	.align	4
        /*0000*/ 	.byte	0x02, 0x09, 0x00, 0x00, 0x02, 0x02, 0x01, 0x00, 0x02, 0x05, 0x05, 0x00, 0x03, 0x07, 0x01, 0x01
        /*0010*/ 	.byte	0x02, 0x03, 0x00, 0x00, 0x02, 0x06, 0x01, 0x00, 0x04, 0x0b, 0x08, 0x00, 0x01, 0x00, 0x00, 0x00
        /*0020*/ 	.byte	0x00, 0x00, 0x00, 0x00


//--------------------- .nv.info._Z14denoise_kernelPfS_ --------------------------
	.section	.nv.info._Z14denoise_kernelPfS_,"",@"SHT_CUDA_INFO"
	.sectionflags	@""
	.align	4


	//----- nvinfo : EIATTR_CUDA_API_VERSION
	.align		4
        /*0000*/ 	.byte	0x04, 0x37
        /*0002*/ 	.short	(.L_11 - .L_10)
.L_10:
        /*0004*/ 	.word	0x00000082


	//----- nvinfo : EIATTR_KPARAM_INFO
	.align		4
.L_11:
        /*0008*/ 	.byte	0x04, 0x17
        /*000a*/ 	.short	(.L_13 - .L_12)
.L_12:
        /*000c*/ 	.word	0x00000000
        /*0010*/ 	.short	0x0001
        /*0012*/ 	.short	0x0008
        /*0014*/ 	.byte	0x00, 0xf5, 0x21, 0x00


	//----- nvinfo : EIATTR_KPARAM_INFO
	.align		4
.L_13:
        /*0018*/ 	.byte	0x04, 0x17
        /*001a*/ 	.short	(.L_15 - .L_14)
.L_14:
        /*001c*/ 	.word	0x00000000
        /*0020*/ 	.short	0x0000
        /*0022*/ 	.short	0x0000
        /*0024*/ 	.byte	0x00, 0xf5, 0x21, 0x00


	//----- nvinfo : EIATTR_SPARSE_MMA_MASK
	.align		4
.L_15:
        /*0028*/ 	.byte	0x03, 0x50
        /*002a*/ 	.short	0x0000


	//----- nvinfo : EIATTR_MAXREG_COUNT
	.align		4
        /*002c*/ 	.byte	0x03, 0x1b
        /*002e*/ 	.short	0x00ff


	//----- nvinfo : EIATTR_MERCURY_ISA_VERSION
	.align		4
        /*0030*/ 	.byte	0x03, 0x5f
        /*0032*/ 	.short	0x0101


	//----- nvinfo : EIATTR_VRC_CTA_INIT_COUNT
	.align		4
        /*0034*/ 	.byte	0x02, 0x4a
	.zero		1
	.zero		1


	//----- nvinfo : EIATTR_EXIT_INSTR_OFFSETS
	.align		4
        /*0038*/ 	.byte	0x04, 0x1c
        /*003a*/ 	.short	(.L_17 - .L_16)


	//   ....[0]....
.L_16:
        /*003c*/ 	.word	0x000000b0


	//   ....[1]....
        /*0040*/ 	.word	0x00000ed0


	//----- nvinfo : EIATTR_CRS_STACK_SIZE
	.align		4
.L_17:
        /*0044*/ 	.byte	0x04, 0x1e
        /*0046*/ 	.short	(.L_19 - .L_18)
.L_18:
        /*0048*/ 	.word	0x00000000


	//----- nvinfo : EIATTR_CBANK_PARAM_SIZE
	.align		4
.L_19:
        /*004c*/ 	.byte	0x03, 0x19
        /*004e*/ 	.short	0x0010


	//----- nvinfo : EIATTR_PARAM_CBANK
	.align		4
        /*0050*/ 	.byte	0x04, 0x0a
        /*0052*/ 	.short	(.L_21 - .L_20)
	.align		4
.L_20:
        /*0054*/ 	.word	index@(.nv.constant0._Z14denoise_kernelPfS_)
        /*0058*/ 	.short	0x0380
        /*005a*/ 	.short	0x0010


	//----- nvinfo : EIATTR_SW_WAR
	.align		4
.L_21:
        /*005c*/ 	.byte	0x04, 0x36
        /*005e*/ 	.short	(.L_23 - .L_22)
.L_22:
        /*0060*/ 	.word	0x00000008
.L_23:


//--------------------- .nv.callgraph             --------------------------
	.section	.nv.callgraph,"",@"SHT_CUDA_CALLGRAPH"
	.align	4
	.sectionentsize	8
	.align		4
        /*0000*/ 	.word	0x00000000
	.align		4
        /*0004*/ 	.word	0xffffffff
	.align		4
        /*0008*/ 	.word	0x00000000
	.align		4
        /*000c*/ 	.word	0xfffffffe
	.align		4
        /*0010*/ 	.word	0x00000000
	.align		4
        /*0014*/ 	.word	0xfffffffd
	.align		4
        /*0018*/ 	.word	0x00000000
	.align		4
        /*001c*/ 	.word	0xfffffffc


//--------------------- .text._Z14denoise_kernelPfS_ --------------------------
	.section	.text._Z14denoise_kernelPfS_,"ax",@progbits
	.align	128
        .global         _Z14denoise_kernelPfS_
        .type           _Z14denoise_kernelPfS_,@function
        .size           _Z14denoise_kernelPfS_,(.L_x_51 - _Z14denoise_kernelPfS_)
        .other          _Z14denoise_kernelPfS_,@"STO_CUDA_ENTRY STV_DEFAULT"
_Z14denoise_kernelPfS_:
.text._Z14denoise_kernelPfS_:
[----:B------:R-:W-:Y:S01]  /*0000*/  LDC R1, c[0x0][0x37c] ;  /* 0x0000df00ff017b82 */ /* 0x000fe20000000800 */
[----:B------:R-:W0:Y:S07]  /*0010*/  S2R R0, SR_TID.Y ;  /* 0x0000000000007919 */ /* 0x000e2e0000002200 */
[----:B------:R-:W1:Y:S01]  /*0020*/  LDC R4, c[0x0][0x360] ;  /* 0x0000d800ff047b82 */ /* 0x000e620000000800 */
[----:B------:R-:W1:Y:S07]  /*0030*/  S2R R5, SR_TID.X ;  /* 0x0000000000057919 */ /* 0x000e6e0000002100 */
[----:B------:R-:W0:Y:S08]  /*0040*/  S2UR UR5, SR_CTAID.Y ;  /* 0x00000000000579c3 */ /* 0x000e300000002600 */
[----:B------:R-:W0:Y:S08]  /*0050*/  LDC R3, c[0x0][0x364] ;  /* 0x0000d900ff037b82 */ /* 0x000e300000000800 */
[----:B------:R-:W1:Y:S01]  /*0060*/  S2UR UR4, SR_CTAID.X ;  /* 0x00000000000479c3 */ /* 0x000e620000002500 */
[----:B0-----:R-:W-:-:S05]  /*0070*/  IMAD R3, R3, UR5, R0 ;  /* 0x0000000503037c24 */ /* 0x001fca000f8e0200 */
[----:B------:R-:W-:Y:S01]  /*0080*/  ISETP.GT.U32.AND P0, PT, R3, 0x1ff, PT ;  /* 0x000001ff0300780c */ /* 0x000fe20003f04070 */
[----:B-1----:R-:W-:-:S05]  /*0090*/  IMAD R4, R4, UR4, R5 ;  /* 0x0000000404047c24 */ /* 0x002fca000f8e0205 */
[----:B------:R-:W-:-:S13]  /*00a0*/  ISETP.GT.OR P0, PT, R4, 0x1ff, P0 ;  /* 0x000001ff0400780c */ /* 0x000fda0000704670 */
[----:B------:R-:W-:Y:S05]  /*00b0*/  @P0 EXIT ;  /* 0x000000000000094d */ /* 0x000fea0003800000 */
[----:B------:R-:W-:Y:S01]  /*00c0*/  ISETP.GE.AND P0, PT, R4, 0x1, PT ;  /* 0x000000010400780c */ /* 0x000fe20003f06270 */
[----:B------:R-:W-:Y:S01]  /*00d0*/  BSSY.RECONVERGENT B1, `(.L_x_0) ;  /* 0x0000070000017945 */ /* 0x000fe20003800200 */
[----:B------:R-:W0:Y:S03]  /*00e0*/  LDCU.64 UR4, c[0x0][0x358] ;  /* 0x00006b00ff0477ac */ /* 0x000e260008000a00 */
[----:B------:R-:W-:Y:S01]  /*00f0*/  BSSY.RELIABLE B0, `(.L_x_1) ;  /* 0x000003b000007945 */ /* 0x000fe20003800100 */
[----:B------:R-:W-:-:S07]  /*0100*/  HFMA2 R5, -RZ, RZ, 0, 0 ;  /* 0x00000000ff057431 */ /* 0x000fce00000001ff */
[----:B------:R-:W-:Y:S05]  /*0110*/  @!P0 BRA `(.L_x_2) ;  /* 0x0000000000e08947 */ /* 0x000fea0003800000 */
[----:B------:R-:W1:Y:S01]  /*0120*/  LDC.64 R8, c[0x0][0x380] ;  /* 0x0000e000ff087b82 */ /* 0x000e620000000a00 */
[----:B------:R-:W-:-:S04]  /*0130*/  LEA R7, R3, R4, 0x9 ;  /* 0x0000000403077211 */ /* 0x000fc800078e48ff */
[C---:B------:R-:W-:Y:S01]  /*0140*/  IADD3 R5, PT, PT, R7.reuse, -0x1, RZ ;  /* 0xffffffff07057810 */ /* 0x040fe20007ffe0ff */
[----:B-1----:R-:W-:-:S04]  /*0150*/  IMAD.WIDE.U32 R6, R7, 0x4, R8 ;  /* 0x0000000407067825 */ /* 0x002fc800078e0008 */
[----:B------:R-:W-:Y:S01]  /*0160*/  IMAD.WIDE.U32 R8, R5, 0x4, R8 ;  /* 0x0000000405087825 */ /* 0x000fe200078e0008 */
[----:B0-----:R-:W2:Y:S05]  /*0170*/  LDG.E R0, desc[UR4][R6.64] ;  /* 0x0000000406007981 */ /* 0x001eaa000c1e1900 */
[----:B------:R-:W2:Y:S01]  /*0180*/  LDG.E R9, desc[UR4][R8.64] ;  /* 0x0000000408097981 */ /* 0x000ea2000c1e1900 */
[----:B------:R-:W-:Y:S01]  /*0190*/  BSSY.RECONVERGENT B2, `(.L_x_3) ;  /* 0x000000e000027945 */ /* 0x000fe20003800200 */
[----:B--2---:R-:W-:-:S04]  /*01a0*/  FADD R0, R0, -R9 ;  /* 0x8000000900007221 */ /* 0x004fc80000000000 */
[----:B------:R-:W-:-:S04]  /*01b0*/  FFMA R0, R0, R0, RZ ;  /* 0x0000000000007223 */ /* 0x000fc800000000ff */
[----:B------:R-:W-:Y:S01]  /*01c0*/  VIADD R2, R0, 0xf3000000 ;  /* 0xf300000000027836 */ /* 0x000fe20000000000 */
[----:B------:R0:W1:Y:S04]  /*01d0*/  MUFU.RSQ R5, R0 ;  /* 0x0000000000057308 */ /* 0x0000680000001400 */
[----:B------:R-:W-:-:S13]  /*01e0*/  ISETP.GT.U32.AND P0, PT, R2, 0x727fffff, PT ;  /* 0x727fffff0200780c */ /* 0x000fda0003f04070 */
[----:B01----:R-:W-:Y:S05]  /*01f0*/  @!P0 BRA `(.L_x_4) ;  /* 0x00000000000c8947 */ /* 0x003fea0003800000 */
[----:B------:R-:W-:-:S07]  /*0200*/  MOV R13, 0x220 ;  /* 0x00000220000d7802 */ /* 0x000fce0000000f00 */
[----:B------:R-:W-:Y:S05]  /*0210*/  CALL.REL.NOINC `($__internal_1_$__cuda_sm20_sqrt_rn_f32_slowpath) ;  /* 0x0000001000047944 */ /* 0x000fea0003c00000 */
[----:B------:R-:W-:Y:S05]  /*0220*/  BRA `(.L_x_5) ;  /* 0x0000000000107947 */ /* 0x000fea0003800000 */
.L_x_4:
[----:B------:R-:W-:Y:S01]  /*0230*/  FMUL.FTZ R7, R0, R5 ;  /* 0x0000000500077220 */ /* 0x000fe20000410000 */
[----:B------:R-:W-:-:S03]  /*0240*/  FMUL.FTZ R5, R5, 0.5 ;  /* 0x3f00000005057820 */ /* 0x000fc60000410000 */
[----:B------:R-:W-:-:S04]  /*0250*/  FFMA R0, -R7, R7, R0 ;  /* 0x0000000707007223 */ /* 0x000fc80000000100 */
[----:B------:R-:W-:-:S07]  /*0260*/  FFMA R0, R0, R5, R7 ;  /* 0x0000000500007223 */ /* 0x000fce0000000007 */
.L_x_5:
[----:B------:R-:W-:Y:S05]  /*0270*/  BSYNC.RECONVERGENT B2 ;  /* 0x0000000000027941 */ /* 0x000fea0003800200 */
.L_x_3:
[----:B------:R-:W-:Y:S01]  /*0280*/  MOV R5, 0x3e000000 ;  /* 0x3e00000000057802 */ /* 0x000fe20000000f00 */
[----:B------:R-:W-:Y:S04]  /*0290*/  BSSY.RECONVERGENT B2, `(.L_x_6) ;  /* 0x000000e000027945 */ /* 0x000fe80003800200 */
[----:B------:R-:W-:-:S04]  /*02a0*/  FFMA R5, R0, R5, 1 ;  /* 0x3f80000000057423 */ /* 0x000fc80000000005 */
[----:B------:R0:W1:Y:S01]  /*02b0*/  MUFU.RSQ R2, R5 ;  /* 0x0000000500027308 */ /* 0x0000620000001400 */
[----:B------:R-:W-:-:S04]  /*02c0*/  IADD3 R0, PT, PT, R5, -0xd000000, RZ ;  /* 0xf300000005007810 */ /* 0x000fc80007ffe0ff */
[----:B------:R-:W-:-:S13]  /*02d0*/  ISETP.GT.U32.AND P0, PT, R0, 0x727fffff, PT ;  /* 0x727fffff0000780c */ /* 0x000fda0003f04070 */
[----:B01----:R-:W-:Y:S05]  /*02e0*/  @!P0 BRA `(.L_x_7) ;  /* 0x0000000000108947 */ /* 0x003fea0003800000 */
[----:B------:R-:W-:Y:S02]  /*02f0*/  MOV R0, R5 ;  /* 0x0000000500007202 */ /* 0x000fe40000000f00 */
[----:B------:R-:W-:-:S07]  /*0300*/  MOV R13, 0x320 ;  /* 0x00000320000d7802 */ /* 0x000fce0000000f00 */
[----:B------:R-:W-:Y:S05]  /*0310*/  CALL.REL.NOINC `($__internal_1_$__cuda_sm20_sqrt_rn_f32_slowpath) ;  /* 0x0000000c00c47944 */ /* 0x000fea0003c00000 */
[----:B------:R-:W-:Y:S05]  /*0320*/  BRA `(.L_x_8) ;  /* 0x0000000000107947 */ /* 0x000fea0003800000 */
.L_x_7:
[----:B------:R-:W-:Y:S01]  /*0330*/  FMUL.FTZ R0, R5, R2 ;  /* 0x0000000205007220 */ /* 0x000fe20000410000 */
[----:B------:R-:W-:-:S03]  /*0340*/  FMUL.FTZ R2, R2, 0.5 ;  /* 0x3f00000002027820 */ /* 0x000fc60000410000 */
[----:B------:R-:W-:-:S04]  /*0350*/  FFMA R5, -R0, R0, R5 ;  /* 0x0000000000057223 */ /* 0x000fc80000000105 */
[----:B------:R-:W-:-:S07]  /*0360*/  FFMA R0, R5, R2, R0 ;  /* 0x0000000205007223 */ /* 0x000fce0000000000 */
.L_x_8:
[----:B------:R-:W-:Y:S05]  /*0370*/  BSYNC.RECONVERGENT B2 ;  /* 0x0000000000027941 */ /* 0x000fea0003800200 */
.L_x_6:
[----:B------:R-:W-:Y:S01]  /*0380*/  VIADD R2, R0, 0x1800000 ;  /* 0x0180000000027836 */ /* 0x000fe20000000000 */
[----:B------:R-:W-:Y:S04]  /*0390*/  BSSY.RECONVERGENT B2, `(.L_x_9) ;  /* 0x000000c000027945 */ /* 0x000fe80003800200 */
[----:B------:R-:W-:-:S04]  /*03a0*/  LOP3.LUT R2, R2, 0x7f800000, RZ, 0xc0, !PT ;  /* 0x7f80000002027812 */ /* 0x000fc800078ec0ff */
[----:B------:R-:W-:-:S13]  /*03b0*/  ISETP.GT.U32.AND P0, PT, R2, 0x1ffffff, PT ;  /* 0x01ffffff0200780c */ /* 0x000fda0003f04070 */
[----:B------:R-:W-:Y:S05]  /*03c0*/  @P0 BRA `(.L_x_10) ;  /* 0x0000000000100947 */ /* 0x000fea0003800000 */
[----:B------:R-:W-:-:S07]  /*03d0*/  MOV R10, 0x3f0 ;  /* 0x000003f0000a7802 */ /* 0x000fce0000000f00 */
[----:B------:R-:W-:Y:S05]  /*03e0*/  CALL.REL.NOINC `($__internal_0_$__cuda_sm20_rcp_rn_f32_slowpath) ;  /* 0x0000000800bc7944 */ /* 0x000fea0003c00000 */
[----:B------:R-:W-:Y:S01]  /*03f0*/  MOV R5, R2 ;  /* 0x0000000200057202 */ /* 0x000fe20000000f00 */
[----:B------:R-:W-:Y:S06]  /*0400*/  BRA `(.L_x_11) ;  /* 0x0000000000107947 */ /* 0x000fec0003800000 */
.L_x_10:
[----:B------:R-:W0:Y:S02]  /*0410*/  MUFU.RCP R5, R0 ;  /* 0x0000000000057308 */ /* 0x000e240000001000 */
[----:B0-----:R-:W-:-:S04]  /*0420*/  FFMA R2, R5, R0, -1 ;  /* 0xbf80000005027423 */ /* 0x001fc80000000000 */
[----:B------:R-:W-:-:S04]  /*0430*/  FADD.FTZ R2, -R2, -RZ ;  /* 0x800000ff02027221 */ /* 0x000fc80000010100 */
[----:B------:R-:W-:-:S07]  /*0440*/  FFMA R5, R5, R2, R5 ;  /* 0x0000000205057223 */ /* 0x000fce0000000005 */
.L_x_11:
[----:B------:R-:W-:Y:S05]  /*0450*/  BSYNC.RECONVERGENT B2 ;  /* 0x0000000000027941 */ /* 0x000fea0003800200 */
.L_x_9:
[----:B------:R-:W-:Y:S01]  /*0460*/  ISETP.GT.U32.AND P0, PT, R4, 0x1fe, PT ;  /* 0x000001fe0400780c */ /* 0x000fe20003f04070 */
[----:B------:R-:W-:-:S12]  /*0470*/  FADD R5, RZ, R5 ;  /* 0x00000005ff057221 */ /* 0x000fd80000000000 */
[----:B------:R-:W-:Y:S05]  /*0480*/  @P0 BREAK.RELIABLE B0 ;  /* 0x0000000000000942 */ /* 0x000fea0003800100 */
[----:B------:R-:W-:Y:S05]  /*0490*/  @P0 BRA `(.L_x_12) ;  /* 0x0000000000cc0947 */ /* 0x000fea0003800000 */
.L_x_2:
[----:B0-----:R-:W-:Y:S05]  /*04a0*/  BSYNC.RELIABLE B0 ;  /* 0x0000000000007941 */ /* 0x001fea0003800100 */
.L_x_1:
[----:B------:R-:W0:Y:S01]  /*04b0*/  LDC.64 R6, c[0x0][0x380] ;  /* 0x0000e000ff067b82 */ /* 0x000e220000000a00 */
[----:B------:R-:W-:-:S05]  /*04c0*/  LEA R9, R3, R4, 0x9 ;  /* 0x0000000403097211 */ /* 0x000fca00078e48ff */
[----:B0-----:R-:W-:-:S05]  /*04d0*/  IMAD.WIDE R6, R9, 0x4, R6 ;  /* 0x0000000409067825 */ /* 0x001fca00078e0206 */
[----:B------:R-:W2:Y:S04]  /*04e0*/  LDG.E R0, desc[UR4][R6.64] ;  /* 0x0000000406007981 */ /* 0x000ea8000c1e1900 */
[----:B------:R-:W2:Y:S01]  /*04f0*/  LDG.E R9, desc[UR4][R6.64+0x4] ;  /* 0x0000040406097981 */ /* 0x000ea2000c1e1900 */
[----:B------:R-:W-:Y:S01]  /*0500*/  BSSY.RECONVERGENT B2, `(.L_x_13) ;  /* 0x000000e000027945 */ /* 0x000fe20003800200 */
[----:B--2---:R-:W-:-:S04]  /*0510*/  FADD R0, R0, -R9 ;  /* 0x8000000900007221 */ /* 0x004fc80000000000 */
[----:B------:R-:W-:-:S04]  /*0520*/  FFMA R0, R0, R0, RZ ;  /* 0x0000000000007223 */ /* 0x000fc800000000ff */
[----:B------:R0:W1:Y:S01]  /*0530*/  MUFU.RSQ R9, R0 ;  /* 0x0000000000097308 */ /* 0x0000620000001400 */
[----:B------:R-:W-:-:S04]  /*0540*/  IADD3 R2, PT, PT, R0, -0xd000000, RZ ;  /* 0xf300000000027810 */ /* 0x000fc80007ffe0ff */
[----:B------:R-:W-:-:S13]  /*0550*/  ISETP.GT.U32.AND P0, PT, R2, 0x727fffff, PT ;  /* 0x727fffff0200780c */ /* 0x000fda0003f04070 */
[----:B01----:R-:W-:Y:S05]  /*0560*/  @!P0 BRA `(.L_x_14) ;  /* 0x00000000000c8947 */ /* 0x003fea0003800000 */
[----:B------:R-:W-:-:S07]  /*0570*/  MOV R13, 0x590 ;  /* 0x00000590000d7802 */ /* 0x000fce0000000f00 */
[----:B------:R-:W-:Y:S05]  /*0580*/  CALL.REL.NOINC `($__internal_1_$__cuda_sm20_sqrt_rn_f32_slowpath) ;  /* 0x0000000c00287944 */ /* 0x000fea0003c00000 */
[----:B------:R-:W-:Y:S05]  /*0590*/  BRA `(.L_x_15) ;  /* 0x0000000000107947 */ /* 0x000fea0003800000 */
.L_x_14:
[----:B------:R-:W-:Y:S01]  /*05a0*/  FMUL.FTZ R7, R0, R9 ;  /* 0x0000000900077220 */ /* 0x000fe20000410000 */
[----:B------:R-:W-:-:S03]  /*05b0*/  FMUL.FTZ R9, R9, 0.5 ;  /* 0x3f00000009097820 */ /* 0x000fc60000410000 */
[----:B------:R-:W-:-:S04]  /*05c0*/  FFMA R0, -R7, R7, R0 ;  /* 0x0000000707007223 */ /* 0x000fc80000000100 */
[----:B------:R-:W-:-:S07]  /*05d0*/  FFMA R0, R0, R9, R7 ;  /* 0x0000000900007223 */ /* 0x000fce0000000007 */
.L_x_15:
[----:B------:R-:W-:Y:S05]  /*05e0*/  BSYNC.RECONVERGENT B2 ;  /* 0x0000000000027941 */ /* 0x000fea0003800200 */
.L_x_13:
[----:B------:R-:W-:Y:S01]  /*05f0*/  IMAD.MOV.U32 R7, RZ, RZ, 0x3e000000 ;  /* 0x3e000000ff077424 */ /* 0x000fe200078e00ff */
[----:B------:R-:W-:Y:S03]  /*0600*/  BSSY.RECONVERGENT B2, `(.L_x_16) ;  /* 0x000000e000027945 */ /* 0x000fe60003800200 */
        /* <DEDUP_REMOVED lines=9> */
.L_x_17:
[----:B------:R-:W-:Y:S01]  /*06a0*/  FMUL.FTZ R0, R7, R2 ;  /* 0x0000000207007220 */ /* 0x000fe20000410000 */
[----:B------:R-:W-:-:S03]  /*06b0*/  FMUL.FTZ R2, R2, 0.5 ;  /* 0x3f00000002027820 */ /* 0x000fc60000410000 */
[----:B------:R-:W-:-:S04]  /*06c0*/  FFMA R7, -R0, R0, R7 ;  /* 0x0000000000077223 */ /* 0x000fc80000000107 */
[----:B------:R-:W-:-:S07]  /*06d0*/  FFMA R0, R7, R2, R0 ;  /* 0x0000000207007223 */ /* 0x000fce0000000000 */
.L_x_18:
[----:B------:R-:W-:Y:S05]  /*06e0*/  BSYNC.RECONVERGENT B2 ;  /* 0x0000000000027941 */ /* 0x000fea0003800200 */
.L_x_16:
[----:B------:R-:W-:Y:S01]  /*06f0*/  IADD3 R2, PT, PT, R0, 0x1800000, RZ ;  /* 0x0180000000027810 */ /* 0x000fe20007ffe0ff */
[----:B------:R-:W-:Y:S03]  /*0700*/  BSSY.RECONVERGENT B2, `(.L_x_19) ;  /* 0x000000b000027945 */ /* 0x000fe60003800200 */
[----:B------:R-:W-:-:S04]  /*0710*/  LOP3.LUT R2, R2, 0x7f800000, RZ, 0xc0, !PT ;  /* 0x7f80000002027812 */ /* 0x000fc800078ec0ff */
[----:B------:R-:W-:-:S13]  /*0720*/  ISETP.GT.U32.AND P0, PT, R2, 0x1ffffff, PT ;  /* 0x01ffffff0200780c */ /* 0x000fda0003f04070 */
[----:B------:R-:W-:Y:S05]  /*0730*/  @P0 BRA `(.L_x_20) ;  /* 0x00000000000c0947 */ /* 0x000fea0003800000 */
[----:B------:R-:W-:-:S07]  /*0740*/  MOV R10, 0x760 ;  /* 0x00000760000a7802 */ /* 0x000fce0000000f00 */
[----:B------:R-:W-:Y:S05]  /*0750*/  CALL.REL.NOINC `($__internal_0_$__cuda_sm20_rcp_rn_f32_slowpath) ;  /* 0x0000000400e07944 */ /* 0x000fea0003c00000 */
[----:B------:R-:W-:Y:S05]  /*0760*/  BRA `(.L_x_21) ;  /* 0x0000000000107947 */ /* 0x000fea0003800000 */
.L_x_20:
[----:B------:R-:W0:Y:S02]  /*0770*/  MUFU.RCP R7, R0 ;  /* 0x0000000000077308 */ /* 0x000e240000001000 */
[----:B0-----:R-:W-:-:S04]  /*0780*/  FFMA R2, R7, R0, -1 ;  /* 0xbf80000007027423 */ /* 0x001fc80000000000 */
[----:B------:R-:W-:-:S04]  /*0790*/  FADD.FTZ R2, -R2, -RZ ;  /* 0x800000ff02027221 */ /* 0x000fc80000010100 */
[----:B------:R-:W-:-:S07]  /*07a0*/  FFMA R2, R7, R2, R7 ;  /* 0x0000000207027223 */ /* 0x000fce0000000007 */
.L_x_21:
[----:B------:R-:W-:Y:S05]  /*07b0*/  BSYNC.RECONVERGENT B2 ;  /* 0x0000000000027941 */ /* 0x000fea0003800200 */
.L_x_19:
[----:B------:R-:W-:-:S07]  /*07c0*/  FADD R5, R2, R5 ;  /* 0x0000000502057221 */ /* 0x000fce0000000000 */
.L_x_12:
[----:B------:R-:W-:Y:S05]  /*07d0*/  BSYNC.RECONVERGENT B1 ;  /* 0x0000000000017941 */ /* 0x000fea0003800200 */
.L_x_0:
[----:B------:R-:W-:Y:S05]  /*07e0*/  WARPSYNC.ALL ;  /* 0x0000000000007948 */ /* 0x000fea0003800000 */
[----:B------:R-:W0:Y:S01]  /*07f0*/  LDC.64 R6, c[0x0][0x380] ;  /* 0x0000e000ff067b82 */ /* 0x000e220000000a00 */
[----:B------:R-:W-:-:S04]  /*0800*/  IMAD R4, R3, 0x200, R4 ;  /* 0x0000020003047824 */ /* 0x000fc800078e0204 */
[----:B0-----:R-:W-:-:S05]  /*0810*/  IMAD.WIDE R6, R4, 0x4, R6 ;  /* 0x0000000404067825 */ /* 0x001fca00078e0206 */
[----:B------:R0:W5:Y:S01]  /*0820*/  LDG.E R8, desc[UR4][R6.64] ;  /* 0x0000000406087981 */ /* 0x000162000c1e1900 */
[----:B------:R-:W-:Y:S01]  /*0830*/  ISETP.NE.AND P0, PT, R3, RZ, PT ;  /* 0x000000ff0300720c */ /* 0x000fe20003f05270 */
[----:B------:R-:W-:Y:S04]  /*0840*/  BSSY.RECONVERGENT B1, `(.L_x_22) ;  /* 0x0000063000017945 */ /* 0x000fe80003800200 */
[----:B------:R-:W-:Y:S08]  /*0850*/  BSSY.RELIABLE B2, `(.L_x_23) ;  /* 0x0000033000027945 */ /* 0x000ff00003800100 */
[----:B0-----:R-:W-:Y:S05]  /*0860*/  @!P0 BRA `(.L_x_24) ;  /* 0x0000000000c48947 */ /* 0x001fea0003800000 */
[----:B------:R-:W2:Y:S01]  /*0870*/  LDG.E R9, desc[UR4][R6.64+-0x800] ;  /* 0xfff8000406097981 */ /* 0x000ea2000c1e1900 */
[----:B------:R-:W-:Y:S01]  /*0880*/  BSSY.RECONVERGENT B3, `(.L_x_25) ;  /* 0x000000e000037945 */ /* 0x000fe20003800200 */
[----:B--2--5:R-:W-:-:S04]  /*0890*/  FADD R0, R8, -R9 ;  /* 0x8000000908007221 */ /* 0x024fc80000000000 */
        /* <DEDUP_REMOVED lines=8> */
.L_x_26:
[----:B------:R-:W-:Y:S01]  /*0920*/  FMUL.FTZ R11, R0, R9 ;  /* 0x00000009000b7220 */ /* 0x000fe20000410000 */
[----:B------:R-:W-:-:S03]  /*0930*/  FMUL.FTZ R9, R9, 0.5 ;  /* 0x3f00000009097820 */ /* 0x000fc60000410000 */
[----:B------:R-:W-:-:S04]  /*0940*/  FFMA R0, -R11, R11, R0 ;  /* 0x0000000b0b007223 */ /* 0x000fc80000000100 */
[----:B------:R-:W-:-:S07]  /*0950*/  FFMA R0, R0, R9, R11 ;  /* 0x0000000900007223 */ /* 0x000fce000000000b */
.L_x_27:
[----:B------:R-:W-:Y:S05]  /*0960*/  BSYNC.RECONVERGENT B3 ;  /* 0x0000000000037941 */ /* 0x000fea0003800200 */
.L_x_25:
[----:B------:R-:W-:Y:S01]  /*0970*/  HFMA2 R9, -RZ, RZ, 1.5, 0 ;  /* 0x3e000000ff097431 */ /* 0x000fe200000001ff */
[----:B------:R-:W-:Y:S04]  /*0980*/  BSSY.RECONVERGENT B3, `(.L_x_28) ;  /* 0x000000e000037945 */ /* 0x000fe80003800200 */
[----:B------:R-:W-:-:S04]  /*0990*/  FFMA R9, R0, R9, 1 ;  /* 0x3f80000000097423 */ /* 0x000fc80000000009 */
[----:B------:R0:W1:Y:S01]  /*09a0*/  MUFU.RSQ R2, R9 ;  /* 0x0000000900027308 */ /* 0x0000620000001400 */
[----:B------:R-:W-:-:S04]  /*09b0*/  IADD3 R0, PT, PT, R9, -0xd000000, RZ ;  /* 0xf300000009007810 */ /* 0x000fc80007ffe0ff */
[----:B------:R-:W-:-:S13]  /*09c0*/  ISETP.GT.U32.AND P0, PT, R0, 0x727fffff, PT ;  /* 0x727fffff0000780c */ /* 0x000fda0003f04070 */
[----:B01----:R-:W-:Y:S05]  /*09d0*/  @!P0 BRA `(.L_x_29) ;  /* 0x0000000000108947 */ /* 0x003fea0003800000 */
[----:B------:R-:W-:Y:S01]  /*09e0*/  IMAD.MOV.U32 R0, RZ, RZ, R9 ;  /* 0x000000ffff007224 */ /* 0x000fe200078e0009 */
[----:B------:R-:W-:-:S07]  /*09f0*/  MOV R13, 0xa10 ;  /* 0x00000a10000d7802 */ /* 0x000fce0000000f00 */
[----:B------:R-:W-:Y:S05]  /*0a00*/  CALL.REL.NOINC `($__internal_1_$__cuda_sm20_sqrt_rn_f32_slowpath) ;  /* 0x0000000800087944 */ /* 0x000fea0003c00000 */
[----:B------:R-:W-:Y:S05]  /*0a10*/  BRA `(.L_x_30) ;  /* 0x0000000000107947 */ /* 0x000fea0003800000 */
.L_x_29:
[----:B------:R-:W-:Y:S01]  /*0a20*/  FMUL.FTZ R0, R9, R2 ;  /* 0x0000000209007220 */ /* 0x000fe20000410000 */
[----:B------:R-:W-:-:S03]  /*0a30*/  FMUL.FTZ R2, R2, 0.5 ;  /* 0x3f00000002027820 */ /* 0x000fc60000410000 */
[----:B------:R-:W-:-:S04]  /*0a40*/  FFMA R9, -R0, R0, R9 ;  /* 0x0000000000097223 */ /* 0x000fc80000000109 */
[----:B------:R-:W-:-:S07]  /*0a50*/  FFMA R0, R9, R2, R0 ;  /* 0x0000000209007223 */ /* 0x000fce0000000000 */
.L_x_30:
[----:B------:R-:W-:Y:S05]  /*0a60*/  BSYNC.RECONVERGENT B3 ;  /* 0x0000000000037941 */ /* 0x000fea0003800200 */
.L_x_28:
        /* <DEDUP_REMOVED lines=8> */
.L_x_32:
[----:B------:R-:W0:Y:S02]  /*0af0*/  MUFU.RCP R9, R0 ;  /* 0x0000000000097308 */ /* 0x000e240000001000 */
[----:B0-----:R-:W-:-:S04]  /*0b00*/  FFMA R2, R9, R0, -1 ;  /* 0xbf80000009027423 */ /* 0x001fc80000000000 */
[----:B------:R-:W-:-:S04]  /*0b10*/  FADD.FTZ R2, -R2, -RZ ;  /* 0x800000ff02027221 */ /* 0x000fc80000010100 */
[----:B------:R-:W-:-:S07]  /*0b20*/  FFMA R2, R9, R2, R9 ;  /* 0x0000000209027223 */ /* 0x000fce0000000009 */
.L_x_33:
[----:B------:R-:W-:Y:S05]  /*0b30*/  BSYNC.RECONVERGENT B3 ;  /* 0x0000000000037941 */ /* 0x000fea0003800200 */
.L_x_31:
[----:B------:R-:W-:Y:S01]  /*0b40*/  ISETP.GT.U32.AND P0, PT, R3, 0x1fe, PT ;  /* 0x000001fe0300780c */ /* 0x000fe20003f04070 */
[----:B------:R-:W-:-:S12]  /*0b50*/  FADD R5, R5, R2 ;  /* 0x0000000205057221 */ /* 0x000fd80000000000 */
[----:B------:R-:W-:Y:S05]  /*0b60*/  @P0 BREAK.RELIABLE B2 ;  /* 0x0000000000020942 */ /* 0x000fea0003800100 */
[----:B------:R-:W-:Y:S05]  /*0b70*/  @P0 BRA `(.L_x_34) ;  /* 0x0000000000bc0947 */ /* 0x000fea0003800000 */
.L_x_24:
[----:B------:R-:W-:Y:S05]  /*0b80*/  BSYNC.RELIABLE B2 ;  /* 0x0000000000027941 */ /* 0x000fea0003800100 */
.L_x_23:
        /* <DEDUP_REMOVED lines=11> */
.L_x_36:
[----:B------:R-:W-:Y:S01]  /*0c40*/  FMUL.FTZ R7, R0, R3 ;  /* 0x0000000300077220 */ /* 0x000fe20000410000 */
[----:B------:R-:W-:-:S03]  /*0c50*/  FMUL.FTZ R3, R3, 0.5 ;  /* 0x3f00000003037820 */ /* 0x000fc60000410000 */
[----:B------:R-:W-:-:S04]  /*0c60*/  FFMA R0, -R7, R7, R0 ;  /* 0x0000000707007223 */ /* 0x000fc80000000100 */
[----:B------:R-:W-:-:S07]  /*0c70*/  FFMA R0, R0, R3, R7 ;  /* 0x0000000300007223 */ /* 0x000fce0000000007 */
.L_x_37:
[----:B------:R-:W-:Y:S05]  /*0c80*/  BSYNC.RECONVERGENT B3 ;  /* 0x0000000000037941 */ /* 0x000fea0003800200 */
.L_x_35:
[----:B------:R-:W-:Y:S01]  /*0c90*/  MOV R3, 0x3e000000 ;  /* 0x3e00000000037802 */ /* 0x000fe20000000f00 */
[----:B------:R-:W-:Y:S04]  /*0ca0*/  BSSY.RECONVERGENT B3, `(.L_x_38) ;  /* 0x000000e000037945 */ /* 0x000fe80003800200 */
[----:B------:R-:W-:-:S04]  /*0cb0*/  FFMA R3, R0, R3, 1 ;  /* 0x3f80000000037423 */ /* 0x000fc80000000003 */
[----:B------:R-:W-:Y:S01]  /*0cc0*/  VIADD R0, R3, 0xf3000000 ;  /* 0xf300000003007836 */ /* 0x000fe20000000000 */
[----:B------:R0:W1:Y:S04]  /*0cd0*/  MUFU.RSQ R2, R3 ;  /* 0x0000000300027308 */ /* 0x0000680000001400 */
[----:B------:R-:W-:-:S13]  /*0ce0*/  ISETP.GT.U32.AND P0, PT, R0, 0x727fffff, PT ;  /* 0x727fffff0000780c */ /* 0x000fda0003f04070 */
[----:B01----:R-:W-:Y:S05]  /*0cf0*/  @!P0 BRA `(.L_x_39) ;  /* 0x0000000000108947 */ /* 0x003fea0003800000 */
[----:B------:R-:W-:Y:S02]  /*0d00*/  MOV R0, R3 ;  /* 0x0000000300007202 */ /* 0x000fe40000000f00 */
[----:B------:R-:W-:-:S07]  /*0d10*/  MOV R13, 0xd30 ;  /* 0x00000d30000d7802 */ /* 0x000fce0000000f00 */
[----:B------:R-:W-:Y:S05]  /*0d20*/  CALL.REL.NOINC `($__internal_1_$__cuda_sm20_sqrt_rn_f32_slowpath) ;  /* 0x0000000400407944 */ /* 0x000fea0003c00000 */
[----:B------:R-:W-:Y:S05]  /*0d30*/  BRA `(.L_x_40) ;  /* 0x0000000000107947 */ /* 0x000fea0003800000 */
.L_x_39:
[----:B------:R-:W-:Y:S01]  /*0d40*/  FMUL.FTZ R0, R3, R2 ;  /* 0x0000000203007220 */ /* 0x000fe20000410000 */
[----:B------:R-:W-:-:S03]  /*0d50*/  FMUL.FTZ R2, R2, 0.5 ;  /* 0x3f00000002027820 */ /* 0x000fc60000410000 */
[----:B------:R-:W-:-:S04]  /*0d60*/  FFMA R3, -R0, R0, R3 ;  /* 0x0000000000037223 */ /* 0x000fc80000000103 */
[----:B------:R-:W-:-:S07]  /*0d70*/  FFMA R0, R3, R2, R0 ;  /* 0x0000000203007223 */ /* 0x000fce0000000000 */
.L_x_40:
[----:B------:R-:W-:Y:S05]  /*0d80*/  BSYNC.RECONVERGENT B3 ;  /* 0x0000000000037941 */ /* 0x000fea0003800200 */
.L_x_38:
        /* <DEDUP_REMOVED lines=8> */
.L_x_42:
[----:B------:R-:W0:Y:S02]  /*0e10*/  MUFU.RCP R3, R0 ;  /* 0x0000000000037308 */ /* 0x000e240000001000 */
[----:B0-----:R-:W-:-:S04]  /*0e20*/  FFMA R2, R3, R0, -1 ;  /* 0xbf80000003027423 */ /* 0x001fc80000000000 */
[----:B------:R-:W-:-:S04]  /*0e30*/  FADD.FTZ R2, -R2, -RZ ;  /* 0x800000ff02027221 */ /* 0x000fc80000010100 */
[----:B------:R-:W-:-:S07]  /*0e40*/  FFMA R2, R3, R2, R3 ;  /* 0x0000000203027223 */ /* 0x000fce0000000003 */
.L_x_43:
[----:B------:R-:W-:Y:S05]  /*0e50*/  BSYNC.RECONVERGENT B3 ;  /* 0x0000000000037941 */ /* 0x000fea0003800200 */
.L_x_41:
[----:B------:R-:W-:-:S07]  /*0e60*/  FADD R5, R2, R5 ;  /* 0x0000000502057221 */ /* 0x000fce0000000000 */
.L_x_34:
[----:B------:R-:W-:Y:S05]  /*0e70*/  BSYNC.RECONVERGENT B1 ;  /* 0x0000000000017941 */ /* 0x000fea0003800200 */
.L_x_22:
[----:B------:R-:W-:Y:S05]  /*0e80*/  WARPSYNC.ALL ;  /* 0x0000000000007948 */ /* 0x000fea0003800000 */
[----:B------:R-:W0:Y:S01]  /*0e90*/  LDC.64 R2, c[0x0][0x388] ;  /* 0x0000e200ff027b82 */ /* 0x000e220000000a00 */
[----:B------:R-:W-:Y:S01]  /*0ea0*/  FFMA R7, R5, 0.050000000745058059692, R8 ;  /* 0x3d4ccccd05077823 */ /* 0x000fe20000000008 */
[----:B0-----:R-:W-:-:S05]  /*0eb0*/  IMAD.WIDE R4, R4, 0x4, R2 ;  /* 0x0000000404047825 */ /* 0x001fca00078e0202 */
[----:B------:R-:W-:Y:S01]  /*0ec0*/  STG.E desc[UR4][R4.64], R7 ;  /* 0x0000000704007986 */ /* 0x000fe2000c101904 */
[----:B------:R-:W-:Y:S05]  /*0ed0*/  EXIT ;  /* 0x000000000000794d */ /* 0x000fea0003800000 */
        .weak           $__internal_0_$__cuda_sm20_rcp_rn_f32_slowpath
        .type           $__internal_0_$__cuda_sm20_rcp_rn_f32_slowpath,@function
        .size           $__internal_0_$__cuda_sm20_rcp_rn_f32_slowpath,($__internal_1_$__cuda_sm20_sqrt_rn_f32_slowpath - $__internal_0_$__cuda_sm20_rcp_rn_f32_slowpath)
$__internal_0_$__cuda_sm20_rcp_rn_f32_slowpath:
[----:B------:R-:W-:Y:S01]  /*0ee0*/  SHF.L.U32 R2, R0, 0x1, RZ ;  /* 0x0000000100027819 */ /* 0x000fe200000006ff */
[----:B------:R-:W-:Y:S03]  /*0ef0*/  BSSY.RECONVERGENT B4, `(.L_x_44) ;  /* 0x0000030000047945 */ /* 0x000fe60003800200 */
[----:B------:R-:W-:-:S04]  /*0f00*/  SHF.R.U32.HI R13, RZ, 0x18, R2 ;  /* 0x00000018ff0d7819 */ /* 0x000fc80000011602 */
[----:B------:R-:W-:-:S13]  /*0f10*/  ISETP.NE.U32.AND P0, PT, R13, RZ, PT ;  /* 0x000000ff0d00720c */ /* 0x000fda0003f05070 */
[----:B------:R-:W-:Y:S05]  /*0f20*/  @P0 BRA `(.L_x_45) ;  /* 0x0000000000280947 */ /* 0x000fea0003800000 */
[----:B------:R-:W-:-:S04]  /*0f30*/  SHF.L.U32 R2, R0, 0x1, RZ ;  /* 0x0000000100027819 */ /* 0x000fc800000006ff */
[----:B------:R-:W-:-:S13]  /*0f40*/  ISETP.NE.AND P0, PT, R2, RZ, PT ;  /* 0x000000ff0200720c */ /* 0x000fda0003f05270 */
[----:B------:R-:W-:Y:S01]  /*0f50*/  @P0 FFMA R11, R0, 1.84467440737095516160e+19, RZ ;  /* 0x5f800000000b0823 */ /* 0x000fe200000000ff */
[----:B------:R-:W-:Y:S08]  /*0f60*/  @!P0 MUFU.RCP R9, R0 ;  /* 0x0000000000098308 */ /* 0x000ff00000001000 */
[----:B------:R-:W0:Y:S02]  /*0f70*/  @P0 MUFU.RCP R2, R11 ;  /* 0x0000000b00020308 */ /* 0x000e240000001000 */
[----:B0-----:R-:W-:-:S04]  /*0f80*/  @P0 FFMA R12, R11, R2, -1 ;  /* 0xbf8000000b0c0423 */ /* 0x001fc80000000002 */
[----:B------:R-:W-:-:S04]  /*0f90*/  @P0 FADD.FTZ R13, -R12, -RZ ;  /* 0x800000ff0c0d0221 */ /* 0x000fc80000010100 */
[----:B------:R-:W-:-:S04]  /*0fa0*/  @P0 FFMA R2, R2, R13, R2 ;  /* 0x0000000d02020223 */ /* 0x000fc80000000002 */
[----:B------:R-:W-:Y:S01]  /*0fb0*/  @P0 FFMA R9, R2, 1.84467440737095516160e+19, RZ ;  /* 0x5f80000002090823 */ /* 0x000fe200000000ff */
[----:B------:R-:W-:Y:S06]  /*0fc0*/  BRA `(.L_x_46) ;  /* 0x0000000000887947 */ /* 0x000fec0003800000 */
.L_x_45:
[----:B------:R-:W-:-:S05]  /*0fd0*/  VIADD R15, R13, 0xffffff03 ;  /* 0xffffff030d0f7836 */ /* 0x000fca0000000000 */
[----:B------:R-:W-:-:S13]  /*0fe0*/  ISETP.GT.U32.AND P0, PT, R15, 0x1, PT ;  /* 0x000000010f00780c */ /* 0x000fda0003f04070 */
[----:B------:R-:W-:Y:S05]  /*0ff0*/  @P0 BRA `(.L_x_47) ;  /* 0x0000000000780947 */ /* 0x000fea0003800000 */
[----:B------:R-:W-:Y:S01]  /*1000*/  LOP3.LUT R2, R0, 0x7fffff, RZ, 0xc0, !PT ;  /* 0x007fffff00027812 */ /* 0x000fe200078ec0ff */
[----:B------:R-:W-:-:S03]  /*1010*/  HFMA2 R14, -RZ, RZ, 0, 1.78813934326171875e-07 ;  /* 0x00000003ff0e7431 */ /* 0x000fc600000001ff */
[----:B------:R-:W-:-:S04]  /*1020*/  LOP3.LUT R2, R2, 0x3f800000, RZ, 0xfc, !PT ;  /* 0x3f80000002027812 */ /* 0x000fc800078efcff */
[----:B------:R-:W0:Y:S01]  /*1030*/  MUFU.RCP R9, R2 ;  /* 0x0000000200097308 */ /* 0x000e220000001000 */
[----:B------:R-:W-:Y:S01]  /*1040*/  SHF.L.U32 R14, R14, R15, RZ ;  /* 0x0000000f0e0e7219 */ /* 0x000fe200000006ff */
[----:B0-----:R-:W-:-:S04]  /*1050*/  FFMA R11, R2, R9, -1 ;  /* 0xbf800000020b7423 */ /* 0x001fc80000000009 */
[----:B------:R-:W-:-:S04]  /*1060*/  FADD.FTZ R12, -R11, -RZ ;  /* 0x800000ff0b0c7221 */ /* 0x000fc80000010100 */
[CCC-:B------:R-:W-:Y:S01]  /*1070*/  FFMA.RM R11, R9.reuse, R12.reuse, R9.reuse ;  /* 0x0000000c090b7223 */ /* 0x1c0fe20000004009 */
[----:B------:R-:W-:-:S04]  /*1080*/  FFMA.RP R12, R9, R12, R9 ;  /* 0x0000000c090c7223 */ /* 0x000fc80000008009 */
[C---:B------:R-:W-:Y:S02]  /*1090*/  LOP3.LUT R9, R11.reuse, 0x7fffff, RZ, 0xc0, !PT ;  /* 0x007fffff0b097812 */ /* 0x040fe400078ec0ff */
[----:B------:R-:W-:Y:S02]  /*10a0*/  FSETP.NEU.FTZ.AND P0, PT, R11, R12, PT ;  /* 0x0000000c0b00720b */ /* 0x000fe40003f1d000 */
[----:B------:R-:W-:Y:S02]  /*10b0*/  LOP3.LUT R9, R9, 0x800000, RZ, 0xfc, !PT ;  /* 0x0080000009097812 */ /* 0x000fe400078efcff */
[----:B------:R-:W-:Y:S02]  /*10c0*/  SEL R11, RZ, 0xffffffff, !P0 ;  /* 0xffffffffff0b7807 */ /* 0x000fe40004000000 */
[----:B------:R-:W-:Y:S02]  /*10d0*/  LOP3.LUT R14, R14, R9, RZ, 0xc0, !PT ;  /* 0x000000090e0e7212 */ /* 0x000fe400078ec0ff */
[----:B------:R-:W-:-:S02]  /*10e0*/  IADD3 R2, PT, PT, -R11, RZ, RZ ;  /* 0x000000ff0b027210 */ /* 0x000fc40007ffe1ff */
[-C--:B------:R-:W-:Y:S02]  /*10f0*/  SHF.R.U32.HI R14, RZ, R15.reuse, R14 ;  /* 0x0000000fff0e7219 */ /* 0x080fe4000001160e */
[----:B------:R-:W-:Y:S02]  /*1100*/  LOP3.LUT P1, RZ, R2, R15, R9, 0xf8, !PT ;  /* 0x0000000f02ff7212 */ /* 0x000fe4000782f809 */
[C---:B------:R-:W-:Y:S02]  /*1110*/  LOP3.LUT P0, RZ, R14.reuse, 0x1, RZ, 0xc0, !PT ;  /* 0x000000010eff7812 */ /* 0x040fe4000780c0ff */
[----:B------:R-:W-:-:S04]  /*1120*/  LOP3.LUT P2, RZ, R14, 0x2, RZ, 0xc0, !PT ;  /* 0x000000020eff7812 */ /* 0x000fc8000784c0ff */
[----:B------:R-:W-:Y:S02]  /*1130*/  PLOP3.LUT P0, PT, P0, P1, P2, 0xe0, 0x0 ;  /* 0x000000000000781c */ /* 0x000fe40000703c20 */
[----:B------:R-:W-:Y:S02]  /*1140*/  LOP3.LUT P1, RZ, R0, 0x7fffff, RZ, 0xc0, !PT ;  /* 0x007fffff00ff7812 */ /* 0x000fe4000782c0ff */
[----:B------:R-:W-:-:S04]  /*1150*/  SEL R2, RZ, 0x1, !P0 ;  /* 0x00000001ff027807 */ /* 0x000fc80004000000 */
[----:B------:R-:W-:-:S04]  /*1160*/  IADD3 R2, PT, PT, -R2, RZ, RZ ;  /* 0x000000ff02027210 */ /* 0x000fc80007ffe1ff */
[----:B------:R-:W-:Y:S02]  /*1170*/  ISETP.GE.AND P0, PT, R2, RZ, PT ;  /* 0x000000ff0200720c */ /* 0x000fe40003f06270 */
[----:B------:R-:W-:-:S04]  /*1180*/  IADD3 R2, PT, PT, R13, -0xfc, RZ ;  /* 0xffffff040d027810 */ /* 0x000fc80007ffe0ff */
[----:B------:R-:W-:-:S07]  /*1190*/  SHF.R.U32.HI R9, RZ, R2, R9 ;  /* 0x00000002ff097219 */ /* 0x000fce0000011609 */
[----:B------:R-:W-:-:S05]  /*11a0*/  @!P0 VIADD R9, R9, 0x1 ;  /* 0x0000000109098836 */ /* 0x000fca0000000000 */
[----:B------:R-:W-:-:S04]  /*11b0*/  @!P1 SHF.L.U32 R9, R9, 0x1, RZ ;  /* 0x0000000109099819 */ /* 0x000fc800000006ff */
[----:B------:R-:W-:Y:S01]  /*11c0*/  LOP3.LUT R9, R9, 0x80000000, R0, 0xf8, !PT ;  /* 0x8000000009097812 */ /* 0x000fe200078ef800 */
[----:B------:R-:W-:Y:S06]  /*11d0*/  BRA `(.L_x_46) ;  /* 0x0000000000047947 */ /* 0x000fec0003800000 */
.L_x_47:
[----:B------:R0:W1:Y:S02]  /*11e0*/  MUFU.RCP R9, R0 ;  /* 0x0000000000097308 */ /* 0x0000640000001000 */
.L_x_46:
[----:B------:R-:W-:Y:S05]  /*11f0*/  BSYNC.RECONVERGENT B4 ;  /* 0x0000000000047941 */ /* 0x000fea0003800200 */
.L_x_44:
[----:B------:R-:W-:Y:S01]  /*1200*/  HFMA2 R11, -RZ, RZ, 0, 0 ;  /* 0x00000000ff0b7431 */ /* 0x000fe200000001ff */
[----:B-1----:R-:W-:-:S03]  /*1210*/  MOV R2, R9 ;  /* 0x0000000900027202 */ /* 0x002fc60000000f00 */
[----:B0-----:R-:W-:Y:S05]  /*1220*/  RET.REL.NODEC R10 `(_Z14denoise_kernelPfS_) ;  /* 0xffffffec0a747950 */ /* 0x001fea0003c3ffff */
        .weak           $__internal_1_$__cuda_sm20_sqrt_rn_f32_slowpath
        .type           $__internal_1_$__cuda_sm20_sqrt_rn_f32_slowpath,@function
        .size           $__internal_1_$__cuda_sm20_sqrt_rn_f32_slowpath,(.L_x_51 - $__internal_1_$__cuda_sm20_sqrt_rn_f32_slowpath)
$__internal_1_$__cuda_sm20_sqrt_rn_f32_slowpath:
[----:B------:R-:W-:-:S13]  /*1230*/  LOP3.LUT P0, RZ, R0, 0x7fffffff, RZ, 0xc0, !PT ;  /* 0x7fffffff00ff7812 */ /* 0x000fda000780c0ff */
[----:B------:R-:W-:Y:S01]  /*1240*/  @!P0 MOV R2, R0 ;  /* 0x0000000000028202 */ /* 0x000fe20000000f00 */
[----:B------:R-:W-:Y:S06]  /*1250*/  @!P0 BRA `(.L_x_48) ;  /* 0x0000000000408947 */ /* 0x000fec0003800000 */
[----:B------:R-:W-:-:S13]  /*1260*/  FSETP.GEU.FTZ.AND P0, PT, R0, RZ, PT ;  /* 0x000000ff0000720b */ /* 0x000fda0003f1e000 */
[----:B------:R-:W-:Y:S01]  /*1270*/  @!P0 IMAD.MOV.U32 R2, RZ, RZ, 0x7fffffff ;  /* 0x7fffffffff028424 */ /* 0x000fe200078e00ff */
[----:B------:R-:W-:Y:S06]  /*1280*/  @!P0 BRA `(.L_x_48) ;  /* 0x0000000000348947 */ /* 0x000fec0003800000 */
[----:B------:R-:W-:-:S13]  /*1290*/  FSETP.GTU.FTZ.AND P0, PT, |R0|, +INF , PT ;  /* 0x7f8000000000780b */ /* 0x000fda0003f1c200 */
[----:B------:R-:W-:Y:S01]  /*12a0*/  @P0 FADD.FTZ R2, R0, 1 ;  /* 0x3f80000000020421 */ /* 0x000fe20000010000 */
[----:B------:R-:W-:Y:S06]  /*12b0*/  @P0 BRA `(.L_x_48) ;  /* 0x0000000000280947 */ /* 0x000fec0003800000 */
[----:B------:R-:W-:-:S13]  /*12c0*/  FSETP.NEU.FTZ.AND P0, PT, |R0|, +INF , PT ;  /* 0x7f8000000000780b */ /* 0x000fda0003f1d200 */
[----:B------:R-:W-:-:S04]  /*12d0*/  @P0 FFMA R9, R0, 1.84467440737095516160e+19, RZ ;  /* 0x5f80000000090823 */ /* 0x000fc800000000ff */
[----:B------:R-:W0:Y:S02]  /*12e0*/  @P0 MUFU.RSQ R2, R9 ;  /* 0x0000000900020308 */ /* 0x000e240000001400 */
[----:B0-----:R-:W-:Y:S01]  /*12f0*/  @P0 FMUL.FTZ R10, R9, R2 ;  /* 0x00000002090a0220 */ /* 0x001fe20000410000 */
[----:B------:R-:W-:Y:S01]  /*1300*/  @P0 FMUL.FTZ R12, R2, 0.5 ;  /* 0x3f000000020c0820 */ /* 0x000fe20000410000 */
[----:B------:R-:W-:Y:S02]  /*1310*/  @!P0 MOV R2, R0 ;  /* 0x0000000000028202 */ /* 0x000fe40000000f00 */
[----:B------:R-:W-:-:S04]  /*1320*/  @P0 FADD.FTZ R11, -R10, -RZ ;  /* 0x800000ff0a0b0221 */ /* 0x000fc80000010100 */
[----:B------:R-:W-:-:S04]  /*1330*/  @P0 FFMA R11, R10, R11, R9 ;  /* 0x0000000b0a0b0223 */ /* 0x000fc80000000009 */
[----:B------:R-:W-:-:S04]  /*1340*/  @P0 FFMA R11, R11, R12, R10 ;  /* 0x0000000c0b0b0223 */ /* 0x000fc8000000000a */
[----:B------:R-:W-:-:S07]  /*1350*/  @P0 FMUL.FTZ R2, R11, 2.3283064365386962891e-10 ;  /* 0x2f8000000b020820 */ /* 0x000fce0000410000 */
.L_x_48:
[----:B------:R-:W-:Y:S01]  /*1360*/  HFMA2 R11, -RZ, RZ, 0, 0 ;  /* 0x00000000ff0b7431 */ /* 0x000fe200000001ff */
[----:B------:R-:W-:Y:S02]  /*1370*/  MOV R10, R13 ;  /* 0x0000000d000a7202 */ /* 0x000fe40000000f00 */
[----:B------:R-:W-:Y:S02]  /*1380*/  MOV R0, R2 ;  /* 0x0000000200007202 */ /* 0x000fe40000000f00 */
[----:B------:R-:W-:Y:S05]  /*1390*/  RET.REL.NODEC R10 `(_Z14denoise_kernelPfS_) ;  /* 0xffffffec0a187950 */ /* 0x000fea0003c3ffff */
.L_x_49:
[----:B------:R-:W-:-:S00]  /*13a0*/  BRA `(.L_x_49) ;  /* 0xfffffffc00fc7947 */ /* 0x000fc0000383ffff */
[----:B------:R-:W-:-:S00]  /*13b0*/  NOP ;  /* 0x0000000000007918 */ /* 0x000fc00000000000 */
        /* <DEDUP_REMOVED lines=12> */
.L_x_51:


//--------------------- .nv.shared.reserved.0     --------------------------
	.section	.nv.shared.reserved.0,"aw",@nobits
	.weak		__nv_reservedSMEM_offset_0_alias
	.size		__nv_reservedSMEM_offset_0_alias, 0, 64
	.other		__nv_reservedSMEM_offset_0_alias,@"STO_CUDA_RESERVED_SHARED STV_DEFAULT"
__nv_reservedSMEM_offset_0_alias:
	.zero		0
	.zero		64


//--------------------- .nv.constant0._Z14denoise_kernelPfS_ --------------------------
	.section	.nv.constant0._Z14denoise_kernelPfS_,"a",@progbits
	.sectionflags	@""
	.align	4
.nv.constant0._Z14denoise_kernelPfS_:
	.zero		912


//--------------------- SYMBOLS --------------------------

	.type		.nv.reservedSmem.offset0,@object
	.size		.nv.reservedSmem.offset0,0x4
